	.headerflags	@"EF_CUDA_TEXMODE_UNIFIED EF_CUDA_64BIT_ADDRESS EF_CUDA_ACCELERATORS EF_CUDA_SM90 EF_CUDA_VIRTUAL_SM(EF_CUDA_SM90)"
	.elftype	@"ET_EXEC"


//--------------------- .nv.info                  --------------------------
	.section	.nv.info,"",@"SHT_CUDA_INFO"
	.align	4


	//----- nvinfo : EIATTR_REGCOUNT
	.align		4
        /*0000*/ 	.byte	0x04, 0x2f
        /*0002*/ 	.short	(.L_3 - .L_2)
	.align		4
.L_2:
        /*0004*/ 	.word	index@(triton_poi_fused__native_batch_norm_legit_no_training_cat_relu_21)
        /*0008*/ 	.word	0x00000016


	//----- nvinfo : EIATTR_MIN_STACK_SIZE
	.align		4
.L_3:
        /*000c*/ 	.byte	0x04, 0x12
        /*000e*/ 	.short	(.L_5 - .L_4)
	.align		4
.L_4:
        /*0010*/ 	.word	index@(triton_poi_fused__native_batch_norm_legit_no_training_cat_relu_21)
        /*0014*/ 	.word	0x00000000


	//----- nvinfo : EIATTR_FRAME_SIZE
	.align		4
.L_5:
        /*0018*/ 	.byte	0x04, 0x11
        /*001a*/ 	.short	(.L_7 - .L_6)
	.align		4
.L_6:
        /*001c*/ 	.word	index@(triton_poi_fused__native_batch_norm_legit_no_training_cat_relu_21)
        /*0020*/ 	.word	0x00000000


	//----- nvinfo : EIATTR_MIN_STACK_SIZE
	.align		4
.L_7:
        /*0024*/ 	.byte	0x04, 0x12
        /*0026*/ 	.short	(.L_9 - .L_8)
	.align		4
.L_8:
        /*0028*/ 	.word	index@(triton_poi_fused__native_batch_norm_legit_no_training_cat_relu_21)
        /*002c*/ 	.word	0x00000000
.L_9:


//--------------------- .nv.info.triton_poi_fused__native_batch_norm_legit_no_training_cat_relu_21 --------------------------
	.section	.nv.info.triton_poi_fused__native_batch_norm_legit_no_training_cat_relu_21,"",@"SHT_CUDA_INFO"
	.sectionflags	@""
	.align	4


	//----- nvinfo : EIATTR_CUDA_API_VERSION
	.align		4
        /*0000*/ 	.byte	0x04, 0x37
        /*0002*/ 	.short	(.L_11 - .L_10)
.L_10:
        /*0004*/ 	.word	0x0000007c


	//----- nvinfo : EIATTR_KPARAM_INFO
	.align		4
.L_11:
        /*0008*/ 	.byte	0x04, 0x17
        /*000a*/ 	.short	(.L_13 - .L_12)
.L_12:
        /*000c*/ 	.word	0x00000000
        /*0010*/ 	.short	0x0008
        /*0012*/ 	.short	0x0040
        /*0014*/ 	.byte	0x00, 0xf0, 0x11, 0x00


	//----- nvinfo : EIATTR_KPARAM_INFO
	.align		4
.L_13:
        /*0018*/ 	.byte	0x04, 0x17
        /*001a*/ 	.short	(.L_15 - .L_14)
.L_14:
        /*001c*/ 	.word	0x00000000
        /*0020*/ 	.short	0x0007
        /*0022*/ 	.short	0x0038
        /*0024*/ 	.byte	0x00, 0xf4, 0x21, 0x00


	//----- nvinfo : EIATTR_KPARAM_INFO
	.align		4
.L_15:
        /*0028*/ 	.byte	0x04, 0x17
        /*002a*/ 	.short	(.L_17 - .L_16)
.L_16:
        /*002c*/ 	.word	0x00000000
        /*0030*/ 	.short	0x0006
        /*0032*/ 	.short	0x0030
        /*0034*/ 	.byte	0x00, 0xf4, 0x21, 0x00


	//----- nvinfo : EIATTR_KPARAM_INFO
	.align		4
.L_17:
        /*0038*/ 	.byte	0x04, 0x17
        /*003a*/ 	.short	(.L_19 - .L_18)
.L_18:
        /*003c*/ 	.word	0x00000000
        /*0040*/ 	.short	0x0005
        /*0042*/ 	.short	0x0028
        /*0044*/ 	.byte	0x00, 0xf4, 0x21, 0x00


	//----- nvinfo : EIATTR_KPARAM_INFO
	.align		4
.L_19:
        /*0048*/ 	.byte	0x04, 0x17
        /*004a*/ 	.short	(.L_21 - .L_20)
.L_20:
        /*004c*/ 	.word	0x00000000
        /*0050*/ 	.short	0x0004
        /*0052*/ 	.short	0x0020
        /*0054*/ 	.byte	0x00, 0xf4, 0x21, 0x00


	//----- nvinfo : EIATTR_KPARAM_INFO
	.align		4
.L_21:
        /*0058*/ 	.byte	0x04, 0x17
        /*005a*/ 	.short	(.L_23 - .L_22)
.L_22:
        /*005c*/ 	.word	0x00000000
        /*0060*/ 	.short	0x0003
        /*0062*/ 	.short	0x0018
        /*0064*/ 	.byte	0x00, 0xf4, 0x21, 0x00


	//----- nvinfo : EIATTR_KPARAM_INFO
	.align		4
.L_23:
        /*0068*/ 	.byte	0x04, 0x17
        /*006a*/ 	.short	(.L_25 - .L_24)
.L_24:
        /*006c*/ 	.word	0x00000000
        /*0070*/ 	.short	0x0002
        /*0072*/ 	.short	0x0010
        /*0074*/ 	.byte	0x00, 0xf4, 0x21, 0x00


	//----- nvinfo : EIATTR_KPARAM_INFO
	.align		4
.L_25:
        /*0078*/ 	.byte	0x04, 0x17
        /*007a*/ 	.short	(.L_27 - .L_26)
.L_26:
        /*007c*/ 	.word	0x00000000
        /*0080*/ 	.short	0x0001
        /*0082*/ 	.short	0x0008
        /*0084*/ 	.byte	0x00, 0xf4, 0x21, 0x00


	//----- nvinfo : EIATTR_KPARAM_INFO
	.align		4
.L_27:
        /*0088*/ 	.byte	0x04, 0x17
        /*008a*/ 	.short	(.L_29 - .L_28)
.L_28:
        /*008c*/ 	.word	0x00000000
        /*0090*/ 	.short	0x0000
        /*0092*/ 	.short	0x0000
        /*0094*/ 	.byte	0x00, 0xf4, 0x21, 0x00


	//----- nvinfo : EIATTR_SPARSE_MMA_MASK
	.align		4
.L_29:
        /*0098*/ 	.byte	0x03, 0x50
        /*009a*/ 	.short	0x0000


	//----- nvinfo : EIATTR_MAXREG_COUNT
	.align		4
        /*009c*/ 	.byte	0x03, 0x1b
        /*009e*/ 	.short	0x00ff


	//----- nvinfo : EIATTR_EXIT_INSTR_OFFSETS
	.align		4
        /*00a0*/ 	.byte	0x04, 0x1c
        /*00a2*/ 	.short	(.L_31 - .L_30)


	//   ....[0]....
.L_30:
        /*00a4*/ 	.word	0x00000540


	//----- nvinfo : EIATTR_REQNTID
	.align		4
.L_31:
        /*00a8*/ 	.byte	0x04, 0x10
        /*00aa*/ 	.short	(.L_33 - .L_32)
.L_32:
        /*00ac*/ 	.word	0x00000100
        /*00b0*/ 	.word	0x00000001
        /*00b4*/ 	.word	0x00000001


	//----- nvinfo : EIATTR_CBANK_PARAM_SIZE
	.align		4
.L_33:
        /*00b8*/ 	.byte	0x03, 0x19
        /*00ba*/ 	.short	0x0044


	//----- nvinfo : EIATTR_PARAM_CBANK
	.align		4
        /*00bc*/ 	.byte	0x04, 0x0a
        /*00be*/ 	.short	(.L_35 - .L_34)
	.align		4
.L_34:
        /*00c0*/ 	.word	index@(.nv.constant0.triton_poi_fused__native_batch_norm_legit_no_training_cat_relu_21)
        /*00c4*/ 	.short	0x0210
        /*00c6*/ 	.short	0x0044


	//----- nvinfo : EIATTR_SW_WAR
	.align		4
.L_35:
        /*00c8*/ 	.byte	0x04, 0x36
        /*00ca*/ 	.short	(.L_37 - .L_36)
.L_36:
        /*00cc*/ 	.word	0x00000008
.L_37:


//--------------------- .nv.callgraph             --------------------------
	.section	.nv.callgraph,"",@"SHT_CUDA_CALLGRAPH"
	.align	4
	.sectionentsize	8
	.align		4
        /*0000*/ 	.word	0x00000000
	.align		4
        /*0004*/ 	.word	0xffffffff
	.align		4
        /*0008*/ 	.word	0x00000000
	.align		4
        /*000c*/ 	.word	0xfffffffe
	.align		4
        /*0010*/ 	.word	0x00000000
	.align		4
        /*0014*/ 	.word	0xfffffffd
	.align		4
        /*0018*/ 	.word	0x00000000
	.align		4
        /*001c*/ 	.word	0xfffffffc


//--------------------- .nv.constant4             --------------------------
	.section	.nv.constant4,"a",@progbits
	.align	8
	.align		8
.nv.constant4:
        /*0000*/ 	.dword	_$_str
	.align		8
        /*0008*/ 	.dword	_$_str_$_2


//--------------------- .text.triton_poi_fused__native_batch_norm_legit_no_training_cat_relu_21 --------------------------
	.section	.text.triton_poi_fused__native_batch_norm_legit_no_training_cat_relu_21,"ax",@progbits
	.align	128
        .global         triton_poi_fused__native_batch_norm_legit_no_training_cat_relu_21
        .type           triton_poi_fused__native_batch_norm_legit_no_training_cat_relu_21,@function
        .size           triton_poi_fused__native_batch_norm_legit_no_training_cat_relu_21,(.L_x_1 - triton_poi_fused__native_batch_norm_legit_no_training_cat_relu_21)
        .other          triton_poi_fused__native_batch_norm_legit_no_training_cat_relu_21,@"STO_CUDA_ENTRY STV_DEFAULT"
triton_poi_fused__native_batch_norm_legit_no_training_cat_relu_21:
.text.triton_poi_fused__native_batch_norm_legit_no_training_cat_relu_21:
[----:B------:R-:W-:Y:S01]  /*0000*/  LDC R1, c[0x0][0x28] ;  /* 0x00000a00ff017b82 */ /* 0x000fe20000000800 */
[----:B------:R-:W1:Y:S07]  /*0010*/  S2R R0, SR_TID.X ;  /* 0x0000000000007919 */ /* 0x000e6e0000002100 */
[----:B------:R-:W2:Y:S01]  /*0020*/  LDC.64 R8, c[0x0][0x228] ;  /* 0x00008a00ff087b82 */ /* 0x000ea20000000a00 */
[----:B------:R-:W-:Y:S01]  /*0030*/  IMAD.MOV.U32 R4, RZ, RZ, RZ ;  /* 0x000000ffff047224 */ /* 0x000fe200078e00ff */
[----:B------:R-:W-:Y:S01]  /*0040*/  ULDC.64 UR4, c[0x0][0x208] ;  /* 0x0000820000047ab9 */ /* 0x000fe20000000a00 */
[----:B------:R-:W3:Y:S01]  /*0050*/  S2R R3, SR_CTAID.X ;  /* 0x0000000000037919 */ /* 0x000ee20000002500 */
[----:B------:R-:W-:-:S04]  /*0060*/  ULDC.64 UR6, c[0x0][0x218] ;  /* 0x0000860000067ab9 */ /* 0x000fc80000000a00 */
[----:B------:R-:W4:Y:S01]  /*0070*/  LDC.64 R14, c[0x0][0x230] ;  /* 0x00008c00ff0e7b82 */ /* 0x000f220000000a00 */
[----:B-1----:R-:W-:-:S05]  /*0080*/  IMAD.SHL.U32 R0, R0, 0x2, RZ ;  /* 0x0000000200007824 */ /* 0x002fca00078e00ff */
[----:B------:R-:W-:-:S05]  /*0090*/  LOP3.LUT R0, R0, 0x1fe, RZ, 0xc0, !PT ;  /* 0x000001fe00007812 */ /* 0x000fca00078ec0ff */
[----:B---3--:R-:W-:-:S05]  /*00a0*/  IMAD R3, R3, 0x200, R0 ;  /* 0x0000020003037824 */ /* 0x008fca00078e0200 */
[----:B------:R-:W-:-:S04]  /*00b0*/  SHF.R.S32.HI R2, RZ, 0x1f, R3 ;  /* 0x0000001fff027819 */ /* 0x000fc80000011403 */
[----:B------:R-:W-:-:S04]  /*00c0*/  LEA.HI R6, R2, R3, RZ, 0x6 ;  /* 0x0000000302067211 */ /* 0x000fc800078f30ff */
[----:B------:R-:W-:-:S05]  /*00d0*/  SHF.R.S32.HI R5, RZ, 0x6, R6 ;  /* 0x00000006ff057819 */ /* 0x000fca0000011406 */
[----:B------:R-:W-:-:S05]  /*00e0*/  IMAD.HI R0, R5, -0x6db6db6d, R4 ;  /* 0x9249249305007827 */ /* 0x000fca00078e0204 */
[----:B------:R-:W-:-:S04]  /*00f0*/  SHF.R.U32.HI R7, RZ, 0x1f, R0 ;  /* 0x0000001fff077819 */ /* 0x000fc80000011600 */
[----:B------:R-:W-:-:S05]  /*0100*/  LEA.HI.SX32 R7, R0, R7, 0x18 ;  /* 0x0000000700077211 */ /* 0x000fca00078fc2ff */
[----:B------:R-:W-:Y:S02]  /*0110*/  IMAD R0, R7, -0x1c0, R5 ;  /* 0xfffffe4007007824 */ /* 0x000fe400078e0205 */
[----:B------:R-:W-:Y:S01]  /*0120*/  IMAD.MOV.U32 R2, RZ, RZ, RZ ;  /* 0x000000ffff027224 */ /* 0x000fe200078e00ff */
[----:B------:R-:W1:Y:S01]  /*0130*/  LDC.64 R4, c[0x0][0x210] ;  /* 0x00008400ff047b82 */ /* 0x000e620000000a00 */
[----:B--2---:R-:W-:-:S06]  /*0140*/  IMAD.WIDE R8, R0, 0x4, R8 ;  /* 0x0000000400087825 */ /* 0x004fcc00078e0208 */
[----:B------:R2:W3:Y:S01]  /*0150*/  LDG.E.EL R8, desc[UR4][R8.64] ;  /* 0x0000000408087981 */ /* 0x0004e2000c2e1900 */
[----:B------:R-:W-:Y:S01]  /*0160*/  IMAD.HI R7, R3, -0x6db6db6d, R2 ;  /* 0x9249249303077827 */ /* 0x000fe200078e0202 */
[----:B------:R-:W-:-:S03]  /*0170*/  LOP3.LUT R2, R6, 0xffffffc0, RZ, 0xc0, !PT ;  /* 0xffffffc006027812 */ /* 0x000fc600078ec0ff */
[----:B------:R-:W-:Y:S01]  /*0180*/  IMAD.SHL.U32 R11, R0, 0x40, RZ ;  /* 0x00000040000b7824 */ /* 0x000fe200078e00ff */
[----:B------:R-:W-:Y:S01]  /*0190*/  SHF.R.U32.HI R10, RZ, 0x1f, R7 ;  /* 0x0000001fff0a7819 */ /* 0x000fe20000011607 */
[----:B------:R-:W-:-:S03]  /*01a0*/  IMAD.IADD R2, R3, 0x1, -R2 ;  /* 0x0000000103027824 */ /* 0x000fc600078e0a02 */
[----:B------:R-:W-:Y:S02]  /*01b0*/  LEA.HI.SX32 R7, R7, R10, 0x12 ;  /* 0x0000000a07077211 */ /* 0x000fe400078f92ff */
[----:B------:R-:W-:-:S03]  /*01c0*/  SHF.R.S32.HI R12, RZ, 0x1f, R2 ;  /* 0x0000001fff0c7819 */ /* 0x000fc60000011402 */
[C---:B------:R-:W-:Y:S02]  /*01d0*/  IMAD.SHL.U32 R10, R7.reuse, 0x800, RZ ;  /* 0x00000800070a7824 */ /* 0x040fe400078e00ff */
[----:B------:R-:W-:-:S03]  /*01e0*/  IMAD R6, R7, -0x7000, R3 ;  /* 0xffff900007067824 */ /* 0x000fc600078e0203 */
[----:B------:R-:W-:Y:S01]  /*01f0*/  IADD3 R19, P0, P1, R11, R2, R10 ;  /* 0x000000020b137210 */ /* 0x000fe2000791e00a */
[----:B------:R-:W-:Y:S01]  /*0200*/  IMAD R17, R7, 0x6800, R6 ;  /* 0x0000680007117824 */ /* 0x000fe200078e0206 */
[----:B--2---:R-:W-:Y:S02]  /*0210*/  SHF.R.S32.HI R9, RZ, 0x1f, R10 ;  /* 0x0000001fff097819 */ /* 0x004fe4000001140a */
[----:B------:R-:W-:Y:S01]  /*0220*/  SHF.R.S32.HI R2, RZ, 0x1f, R11 ;  /* 0x0000001fff027819 */ /* 0x000fe2000001140b */
[----:B-1----:R-:W-:Y:S01]  /*0230*/  IMAD.WIDE R16, R17, 0x4, R4 ;  /* 0x0000000411107825 */ /* 0x002fe200078e0204 */
[----:B------:R-:W1:Y:S01]  /*0240*/  LDC.64 R10, c[0x0][0x220] ;  /* 0x00008800ff0a7b82 */ /* 0x000e620000000a00 */
[----:B------:R-:W-:Y:S02]  /*0250*/  LEA R18, P2, R19, UR6, 0x2 ;  /* 0x0000000613127c11 */ /* 0x000fe4000f8410ff */
[----:B------:R-:W-:Y:S02]  /*0260*/  CS2R R4, SRZ ;  /* 0x0000000000047805 */ /* 0x000fe4000001ff00 */
[----:B------:R-:W-:-:S02]  /*0270*/  IADD3.X R2, R2, R12, R9, P0, P1 ;  /* 0x0000000c02027210 */ /* 0x000fc400007e2409 */
[C---:B------:R-:W-:Y:S02]  /*0280*/  ISETP.GE.AND P1, PT, R0.reuse, 0x1a0, PT ;  /* 0x000001a00000780c */ /* 0x040fe40003f26270 */
[----:B------:R-:W-:Y:S01]  /*0290*/  ISETP.GT.AND P0, PT, R0, 0x19f, PT ;  /* 0x0000019f0000780c */ /* 0x000fe20003f04270 */
[----:B------:R-:W2:Y:S01]  /*02a0*/  LDC.64 R12, c[0x0][0x238] ;  /* 0x00008e00ff0c7b82 */ /* 0x000ea20000000a00 */
[----:B------:R-:W-:Y:S02]  /*02b0*/  CS2R R6, SRZ ;  /* 0x0000000000067805 */ /* 0x000fe4000001ff00 */
[----:B------:R-:W-:-:S07]  /*02c0*/  LEA.HI.X R19, R19, UR7, R2, 0x2, P2 ;  /* 0x0000000713137c11 */ /* 0x000fce00090f1402 */
[----:B------:R-:W5:Y:S04]  /*02d0*/  @!P1 LDG.E.64 R4, desc[UR4][R16.64] ;  /* 0x0000000410049981 */ /* 0x000f68000c1e1b00 */
[----:B------:R-:W5:Y:S01]  /*02e0*/  @P0 LDG.E.64 R6, desc[UR4][R18.64+-0x1a000] ;  /* 0xfe60000412060981 */ /* 0x000f62000c1e1b00 */
[----:B-1----:R-:W-:-:S05]  /*02f0*/  IMAD.WIDE R10, R0, 0x4, R10 ;  /* 0x00000004000a7825 */ /* 0x002fca00078e020a */
[----:B------:R1:W5:Y:S01]  /*0300*/  LDG.E.EL R2, desc[UR4][R10.64] ;  /* 0x000000040a027981 */ /* 0x000362000c2e1900 */
[----:B----4-:R-:W-:-:S04]  /*0310*/  IMAD.WIDE R14, R0, 0x4, R14 ;  /* 0x00000004000e7825 */ /* 0x010fc800078e020e */
[----:B--2---:R-:W-:Y:S02]  /*0320*/  IMAD.WIDE R12, R0, 0x4, R12 ;  /* 0x00000004000c7825 */ /* 0x004fe400078e020c */
[----:B------:R2:W4:Y:S01]  /*0330*/  LDG.E.EL R14, desc[UR4][R14.64] ;  /* 0x000000040e0e7981 */ /* 0x000522000c2e1900 */
[----:B-1----:R-:W1:Y:S03]  /*0340*/  LDC.64 R10, c[0x0][0x240] ;  /* 0x00009000ff0a7b82 */ /* 0x002e660000000a00 */
[----:B------:R-:W4:Y:S01]  /*0350*/  LDG.E.EL R13, desc[UR4][R12.64] ;  /* 0x000000040c0d7981 */ /* 0x000f22000c2e1900 */
[----:B-1----:R-:W-:-:S04]  /*0360*/  IMAD.WIDE R10, R3, 0x4, R10 ;  /* 0x00000004030a7825 */ /* 0x002fc800078e020a */
[----:B---3--:R-:W-:Y:S01]  /*0370*/  FADD R0, R8, 9.9999997473787516356e-06 ;  /* 0x3727c5ac08007421 */ /* 0x008fe20000000000 */
[----:B------:R-:W-:-:S03]  /*0380*/  IMAD.MOV.U32 R8, RZ, RZ, 0x3e800000 ;  /* 0x3e800000ff087424 */ /* 0x000fc600078e00ff */
[----:B------:R-:W1:Y:S02]  /*0390*/  MUFU.SQRT R16, R0 ;  /* 0x0000000000107308 */ /* 0x000e640000002000 */
[C---:B-1----:R-:W-:Y:S02]  /*03a0*/  FSETP.GT.AND P2, PT, R16.reuse, 8.50705917302346158658e+37, PT ;  /* 0x7e8000001000780b */ /* 0x042fe40003f44000 */
[----:B------:R-:W-:Y:S02]  /*03b0*/  FSETP.GEU.AND P3, PT, R16, 1.175494350822287508e-38, PT ;  /* 0x008000001000780b */ /* 0x000fe40003f6e000 */
[----:B--2---:R-:W-:Y:S02]  /*03c0*/  FSEL R15, R8, 1, P2 ;  /* 0x3f800000080f7808 */ /* 0x004fe40001000000 */
[----:B------:R-:W1:Y:S07]  /*03d0*/  LDC.64 R8, c[0x0][0x248] ;  /* 0x00009200ff087b82 */ /* 0x000e6e0000000a00 */
[----:B------:R-:W-:-:S02]  /*03e0*/  @P2 FMUL R16, R16, 0.25 ;  /* 0x3e80000010102820 */ /* 0x000fc40000400000 */
[----:B------:R-:W-:Y:S02]  /*03f0*/  @!P3 FMUL R15, R15, 16777216 ;  /* 0x4b8000000f0fb820 */ /* 0x000fe40000400000 */
[----:B------:R-:W-:-:S06]  /*0400*/  @!P3 FMUL R16, R16, 16777216 ;  /* 0x4b8000001010b820 */ /* 0x000fcc0000400000 */
[----:B------:R-:W2:Y:S01]  /*0410*/  MUFU.RCP R16, R16 ;  /* 0x0000001000107308 */ /* 0x000ea20000001000 */
[----:B-----5:R-:W-:Y:S02]  /*0420*/  SEL R4, R4, RZ, !P1 ;  /* 0x000000ff04047207 */ /* 0x020fe40004800000 */
[----:B------:R-:W-:Y:S02]  /*0430*/  SEL R5, R5, RZ, !P1 ;  /* 0x000000ff05057207 */ /* 0x000fe40004800000 */
[----:B------:R-:W-:Y:S01]  /*0440*/  @P1 SEL R4, R6, RZ, P0 ;  /* 0x000000ff06041207 */ /* 0x000fe20000000000 */
[----:B-1----:R-:W-:Y:S01]  /*0450*/  IMAD.WIDE R8, R3, 0x4, R8 ;  /* 0x0000000403087825 */ /* 0x002fe200078e0208 */
[----:B------:R-:W-:-:S03]  /*0460*/  @P1 SEL R5, R7, RZ, P0 ;  /* 0x000000ff07051207 */ /* 0x000fc60000000000 */
[C---:B------:R-:W-:Y:S02]  /*0470*/  FADD R0, -R2.reuse, R4 ;  /* 0x0000000402007221 */ /* 0x040fe40000000100 */
[----:B------:R-:W-:Y:S01]  /*0480*/  FADD R2, -R2, R5 ;  /* 0x0000000502027221 */ /* 0x000fe20000000100 */
[----:B--2---:R-:W-:Y:S01]  /*0490*/  FMUL R15, R16, R15 ;  /* 0x0000000f100f7220 */ /* 0x004fe20000400000 */
[----:B------:R-:W-:Y:S03]  /*04a0*/  STG.E.64 desc[UR4][R10.64], R4 ;  /* 0x000000040a007986 */ /* 0x000fe6000c101b04 */
[-C--:B------:R-:W-:Y:S01]  /*04b0*/  FMUL R0, R0, R15.reuse ;  /* 0x0000000f00007220 */ /* 0x080fe20000400000 */
[----:B------:R-:W-:-:S03]  /*04c0*/  FMUL R2, R2, R15 ;  /* 0x0000000f02027220 */ /* 0x000fc60000400000 */
[C-C-:B----4-:R-:W-:Y:S01]  /*04d0*/  FFMA R0, R14.reuse, R0, R13.reuse ;  /* 0x000000000e007223 */ /* 0x150fe2000000000d */
[----:B------:R-:W-:-:S04]  /*04e0*/  FFMA R2, R14, R2, R13 ;  /* 0x000000020e027223 */ /* 0x000fc8000000000d */
[----:B------:R-:W-:Y:S02]  /*04f0*/  FSETP.GEU.AND P0, PT, R0, RZ, PT ;  /* 0x000000ff0000720b */ /* 0x000fe40003f0e000 */
[----:B------:R-:W-:Y:S02]  /*0500*/  FSETP.GEU.AND P1, PT, R2, RZ, PT ;  /* 0x000000ff0200720b */ /* 0x000fe40003f2e000 */
[----:B------:R-:W-:Y:S02]  /*0510*/  FSEL R6, R0, RZ, P0 ;  /* 0x000000ff00067208 */ /* 0x000fe40000000000 */
[----:B------:R-:W-:-:S05]  /*0520*/  FSEL R7, R2, RZ, P1 ;  /* 0x000000ff02077208 */ /* 0x000fca0000800000 */
[----:B------:R-:W-:Y:S01]  /*0530*/  STG.E.64 desc[UR4][R8.64], R6 ;  /* 0x0000000608007986 */ /* 0x000fe2000c101b04 */
[----:B------:R-:W-:Y:S05]  /*0540*/  EXIT ;  /* 0x000000000000794d */ /* 0x000fea0003800000 */
.L_x_0:
[----:B------:R-:W-:-:S00]  /*0550*/  BRA `(.L_x_0) ;  /* 0xfffffffc00fc7947 */ /* 0x000fc0000383ffff */
[----:B------:R-:W-:-:S00]  /*0560*/  NOP ;  /* 0x0000000000007918 */ /* 0x000fc00000000000 */
        /* <DEDUP_REMOVED lines=9> */
.L_x_1:


//--------------------- .nv.global.init           --------------------------
	.section	.nv.global.init,"aw",@progbits
.nv.global.init:
	.type		_$_str,@object
	.size		_$_str,(_$_str_$_2 - _$_str)
_$_str:
        /*0000*/ 	.byte	0x5f, 0x5f, 0x43, 0x55, 0x44, 0x41, 0x5f, 0x46, 0x54, 0x5a, 0x00
	.type		_$_str_$_2,@object
	.size		_$_str_$_2,(.L_1 - _$_str_$_2)
_$_str_$_2:
        /*000b*/ 	.byte	0x5f, 0x5f, 0x43, 0x55, 0x44, 0x41, 0x5f, 0x50, 0x52, 0x45, 0x43, 0x5f, 0x53, 0x51, 0x52, 0x54
        /*001b*/ 	.byte	0x00
.L_1:


//--------------------- .nv.constant0.triton_poi_fused__native_batch_norm_legit_no_training_cat_relu_21 --------------------------
	.section	.nv.constant0.triton_poi_fused__native_batch_norm_legit_no_training_cat_relu_21,"a",@progbits
	.sectionflags	@""
	.align	4
.nv.constant0.triton_poi_fused__native_batch_norm_legit_no_training_cat_relu_21:
	.zero		596
